	.headerflags	@"EF_CUDA_TEXMODE_UNIFIED EF_CUDA_64BIT_ADDRESS EF_CUDA_ACCELERATORS EF_CUDA_SM90 EF_CUDA_VIRTUAL_SM(EF_CUDA_SM90)"
	.elftype	@"ET_EXEC"


//--------------------- .nv.info                  --------------------------
	.section	.nv.info,"",@"SHT_CUDA_INFO"
	.align	4


	//----- nvinfo : EIATTR_REGCOUNT
	.align		4
        /*0000*/ 	.byte	0x04, 0x2f
        /*0002*/ 	.short	(.L_1 - .L_0)
	.align		4
.L_0:
        /*0004*/ 	.word	index@(triton_poi_fused_add_mul_3)
        /*0008*/ 	.word	0x0000001e


	//----- nvinfo : EIATTR_MIN_STACK_SIZE
	.align		4
.L_1:
        /*000c*/ 	.byte	0x04, 0x12
        /*000e*/ 	.short	(.L_3 - .L_2)
	.align		4
.L_2:
        /*0010*/ 	.word	index@(triton_poi_fused_add_mul_3)
        /*0014*/ 	.word	0x00000000


	//----- nvinfo : EIATTR_FRAME_SIZE
	.align		4
.L_3:
        /*0018*/ 	.byte	0x04, 0x11
        /*001a*/ 	.short	(.L_5 - .L_4)
	.align		4
.L_4:
        /*001c*/ 	.word	index@(triton_poi_fused_add_mul_3)
        /*0020*/ 	.word	0x00000000


	//----- nvinfo : EIATTR_MIN_STACK_SIZE
	.align		4
.L_5:
        /*0024*/ 	.byte	0x04, 0x12
        /*0026*/ 	.short	(.L_7 - .L_6)
	.align		4
.L_6:
        /*0028*/ 	.word	index@(triton_poi_fused_add_mul_3)
        /*002c*/ 	.word	0x00000000
.L_7:


//--------------------- .nv.info.triton_poi_fused_add_mul_3 --------------------------
	.section	.nv.info.triton_poi_fused_add_mul_3,"",@"SHT_CUDA_INFO"
	.sectionflags	@""
	.align	4


	//----- nvinfo : EIATTR_CUDA_API_VERSION
	.align		4
        /*0000*/ 	.byte	0x04, 0x37
        /*0002*/ 	.short	(.L_9 - .L_8)
.L_8:
        /*0004*/ 	.word	0x0000007c


	//----- nvinfo : EIATTR_KPARAM_INFO
	.align		4
.L_9:
        /*0008*/ 	.byte	0x04, 0x17
        /*000a*/ 	.short	(.L_11 - .L_10)
.L_10:
        /*000c*/ 	.word	0x00000000
        /*0010*/ 	.short	0x0008
        /*0012*/ 	.short	0x0040
        /*0014*/ 	.byte	0x00, 0xf0, 0x11, 0x00


	//----- nvinfo : EIATTR_KPARAM_INFO
	.align		4
.L_11:
        /*0018*/ 	.byte	0x04, 0x17
        /*001a*/ 	.short	(.L_13 - .L_12)
.L_12:
        /*001c*/ 	.word	0x00000000
        /*0020*/ 	.short	0x0007
        /*0022*/ 	.short	0x0038
        /*0024*/ 	.byte	0x00, 0xf4, 0x21, 0x00


	//----- nvinfo : EIATTR_KPARAM_INFO
	.align		4
.L_13:
        /*0028*/ 	.byte	0x04, 0x17
        /*002a*/ 	.short	(.L_15 - .L_14)
.L_14:
        /*002c*/ 	.word	0x00000000
        /*0030*/ 	.short	0x0006
        /*0032*/ 	.short	0x0030
        /*0034*/ 	.byte	0x00, 0xf4, 0x21, 0x00


	//----- nvinfo : EIATTR_KPARAM_INFO
	.align		4
.L_15:
        /*0038*/ 	.byte	0x04, 0x17
        /*003a*/ 	.short	(.L_17 - .L_16)
.L_16:
        /*003c*/ 	.word	0x00000000
        /*0040*/ 	.short	0x0005
        /*0042*/ 	.short	0x0028
        /*0044*/ 	.byte	0x00, 0xf4, 0x21, 0x00


	//----- nvinfo : EIATTR_KPARAM_INFO
	.align		4
.L_17:
        /*0048*/ 	.byte	0x04, 0x17
        /*004a*/ 	.short	(.L_19 - .L_18)
.L_18:
        /*004c*/ 	.word	0x00000000
        /*0050*/ 	.short	0x0004
        /*0052*/ 	.short	0x0020
        /*0054*/ 	.byte	0x00, 0xf4, 0x21, 0x00


	//----- nvinfo : EIATTR_KPARAM_INFO
	.align		4
.L_19:
        /*0058*/ 	.byte	0x04, 0x17
        /*005a*/ 	.short	(.L_21 - .L_20)
.L_20:
        /*005c*/ 	.word	0x00000000
        /*0060*/ 	.short	0x0003
        /*0062*/ 	.short	0x0018
        /*0064*/ 	.byte	0x00, 0xf4, 0x21, 0x00


	//----- nvinfo : EIATTR_KPARAM_INFO
	.align		4
.L_21:
        /*0068*/ 	.byte	0x04, 0x17
        /*006a*/ 	.short	(.L_23 - .L_22)
.L_22:
        /*006c*/ 	.word	0x00000000
        /*0070*/ 	.short	0x0002
        /*0072*/ 	.short	0x0010
        /*0074*/ 	.byte	0x00, 0xf4, 0x21, 0x00


	//----- nvinfo : EIATTR_KPARAM_INFO
	.align		4
.L_23:
        /*0078*/ 	.byte	0x04, 0x17
        /*007a*/ 	.short	(.L_25 - .L_24)
.L_24:
        /*007c*/ 	.word	0x00000000
        /*0080*/ 	.short	0x0001
        /*0082*/ 	.short	0x0008
        /*0084*/ 	.byte	0x00, 0xf4, 0x21, 0x00


	//----- nvinfo : EIATTR_KPARAM_INFO
	.align		4
.L_25:
        /*0088*/ 	.byte	0x04, 0x17
        /*008a*/ 	.short	(.L_27 - .L_26)
.L_26:
        /*008c*/ 	.word	0x00000000
        /*0090*/ 	.short	0x0000
        /*0092*/ 	.short	0x0000
        /*0094*/ 	.byte	0x00, 0xf4, 0x21, 0x00


	//----- nvinfo : EIATTR_SPARSE_MMA_MASK
	.align		4
.L_27:
        /*0098*/ 	.byte	0x03, 0x50
        /*009a*/ 	.short	0x0000


	//----- nvinfo : EIATTR_MAXREG_COUNT
	.align		4
        /*009c*/ 	.byte	0x03, 0x1b
        /*009e*/ 	.short	0x00ff


	//----- nvinfo : EIATTR_EXIT_INSTR_OFFSETS
	.align		4
        /*00a0*/ 	.byte	0x04, 0x1c
        /*00a2*/ 	.short	(.L_29 - .L_28)


	//   ....[0]....
.L_28:
        /*00a4*/ 	.word	0x00000300


	//   ....[1]....
        /*00a8*/ 	.word	0x00000320


	//----- nvinfo : EIATTR_REQNTID
	.align		4
.L_29:
        /*00ac*/ 	.byte	0x04, 0x10
        /*00ae*/ 	.short	(.L_31 - .L_30)
.L_30:
        /*00b0*/ 	.word	0x00000080
        /*00b4*/ 	.word	0x00000001
        /*00b8*/ 	.word	0x00000001


	//----- nvinfo : EIATTR_CBANK_PARAM_SIZE
	.align		4
.L_31:
        /*00bc*/ 	.byte	0x03, 0x19
        /*00be*/ 	.short	0x0044


	//----- nvinfo : EIATTR_PARAM_CBANK
	.align		4
        /*00c0*/ 	.byte	0x04, 0x0a
        /*00c2*/ 	.short	(.L_33 - .L_32)
	.align		4
.L_32:
        /*00c4*/ 	.word	index@(.nv.constant0.triton_poi_fused_add_mul_3)
        /*00c8*/ 	.short	0x0210
        /*00ca*/ 	.short	0x0044


	//----- nvinfo : EIATTR_SW_WAR
	.align		4
.L_33:
        /*00cc*/ 	.byte	0x04, 0x36
        /*00ce*/ 	.short	(.L_35 - .L_34)
.L_34:
        /*00d0*/ 	.word	0x00000008
.L_35:


//--------------------- .nv.callgraph             --------------------------
	.section	.nv.callgraph,"",@"SHT_CUDA_CALLGRAPH"
	.align	4
	.sectionentsize	8
	.align		4
        /*0000*/ 	.word	0x00000000
	.align		4
        /*0004*/ 	.word	0xffffffff
	.align		4
        /*0008*/ 	.word	0x00000000
	.align		4
        /*000c*/ 	.word	0xfffffffe
	.align		4
        /*0010*/ 	.word	0x00000000
	.align		4
        /*0014*/ 	.word	0xfffffffd
	.align		4
        /*0018*/ 	.word	0x00000000
	.align		4
        /*001c*/ 	.word	0xfffffffc


//--------------------- .text.triton_poi_fused_add_mul_3 --------------------------
	.section	.text.triton_poi_fused_add_mul_3,"ax",@progbits
	.align	128
        .global         triton_poi_fused_add_mul_3
        .type           triton_poi_fused_add_mul_3,@function
        .size           triton_poi_fused_add_mul_3,(.L_x_1 - triton_poi_fused_add_mul_3)
        .other          triton_poi_fused_add_mul_3,@"STO_CUDA_ENTRY STV_DEFAULT"
triton_poi_fused_add_mul_3:
.text.triton_poi_fused_add_mul_3:
[----:B------:R-:W0:Y:S01]  /*0000*/  LDC R1, c[0x0][0x28] ;  /* 0x00000a00ff017b82 */ /* 0x000e220000000800 */
[----:B------:R-:W1:Y:S07]  /*0010*/  S2R R0, SR_TID.X ;  /* 0x0000000000007919 */ /* 0x000e6e0000002100 */
[----:B------:R-:W2:Y:S01]  /*0020*/  LDC.64 R22, c[0x0][0x218] ;  /* 0x00008600ff167b82 */ /* 0x000ea20000000a00 */
[----:B------:R-:W-:Y:S01]  /*0030*/  ULDC.64 UR4, c[0x0][0x208] ;  /* 0x0000820000047ab9 */ /* 0x000fe20000000a00 */
[----:B------:R-:W3:Y:S06]  /*0040*/  S2R R5, SR_CTAID.X ;  /* 0x0000000000057919 */ /* 0x000eec0000002500 */
[----:B------:R-:W4:Y:S08]  /*0050*/  LDC.64 R10, c[0x0][0x210] ;  /* 0x00008400ff0a7b82 */ /* 0x000f300000000a00 */
[----:B------:R-:W5:Y:S08]  /*0060*/  LDC.64 R20, c[0x0][0x220] ;  /* 0x00008800ff147b82 */ /* 0x000f700000000a00 */
[----:B------:R-:W2:Y:S01]  /*0070*/  LDC.64 R18, c[0x0][0x230] ;  /* 0x00008c00ff127b82 */ /* 0x000ea20000000a00 */
[----:B-1----:R-:W-:-:S07]  /*0080*/  SHF.L.U32 R0, R0, 0x1, RZ ;  /* 0x0000000100007819 */ /* 0x002fce00000006ff */
[----:B------:R-:W1:Y:S01]  /*0090*/  LDC.64 R16, c[0x0][0x228] ;  /* 0x00008a00ff107b82 */ /* 0x000e620000000a00 */
[----:B---3--:R-:W-:Y:S02]  /*00a0*/  SHF.R.S32.HI R3, RZ, 0x17, R5 ;  /* 0x00000017ff037819 */ /* 0x008fe40000011405 */
[----:B------:R-:W-:Y:S02]  /*00b0*/  LOP3.LUT R0, R0, 0xfe, RZ, 0xc0, !PT ;  /* 0x000000fe00007812 */ /* 0x000fe400078ec0ff */
[----:B------:R-:W-:-:S03]  /*00c0*/  SGXT R3, R3, 0x1 ;  /* 0x000000010303781a */ /* 0x000fc60000000200 */
[----:B------:R-:W3:Y:S01]  /*00d0*/  LDC.64 R6, c[0x0][0x240] ;  /* 0x00009000ff067b82 */ /* 0x000ee20000000a00 */
[----:B------:R-:W-:-:S04]  /*00e0*/  LEA R0, R5, R0, 0x8 ;  /* 0x0000000005007211 */ /* 0x000fc800078e40ff */
[----:B------:R-:W-:Y:S02]  /*00f0*/  LEA.HI R3, R3, R0, RZ, 0x2 ;  /* 0x0000000003037211 */ /* 0x000fe400078f10ff */
[----:B------:R-:W-:Y:S01]  /*0100*/  ISETP.GE.AND P0, PT, R0, 0x100, PT ;  /* 0x000001000000780c */ /* 0x000fe20003f06270 */
[----:B------:R-:W3:Y:S01]  /*0110*/  LDC.64 R8, c[0x0][0x238] ;  /* 0x00008e00ff087b82 */ /* 0x000ee20000000a00 */
[----:B------:R-:W-:-:S04]  /*0120*/  LOP3.LUT R3, R3, 0xfffffffc, RZ, 0xc0, !PT ;  /* 0xfffffffc03037812 */ /* 0x000fc800078ec0ff */
[----:B------:R-:W-:Y:S02]  /*0130*/  IADD3 R3, R0, -R3, RZ ;  /* 0x8000000300037210 */ /* 0x000fe40007ffe0ff */
[----:B------:R-:W-:Y:S01]  /*0140*/  CS2R R4, SRZ ;  /* 0x0000000000047805 */ /* 0x000fe2000001ff00 */
[C---:B----4-:R-:W-:Y:S01]  /*0150*/  IMAD.WIDE R10, R0.reuse, 0x4, R10 ;  /* 0x00000004000a7825 */ /* 0x050fe200078e020a */
[----:B------:R-:W-:Y:S02]  /*0160*/  CS2R R12, SRZ ;  /* 0x00000000000c7805 */ /* 0x000fe4000001ff00 */
[----:B------:R-:W-:Y:S01]  /*0170*/  CS2R R14, SRZ ;  /* 0x00000000000e7805 */ /* 0x000fe2000001ff00 */
[----:B-1----:R-:W4:Y:S01]  /*0180*/  LDG.E R16, desc[UR4][R16.64] ;  /* 0x0000000410107981 */ /* 0x002f22000c1e1900 */
[----:B--2---:R-:W-:Y:S01]  /*0190*/  IMAD.WIDE R22, R3, 0x4, R22 ;  /* 0x0000000403167825 */ /* 0x004fe200078e0216 */
[----:B------:R-:W-:Y:S02]  /*01a0*/  CS2R R2, SRZ ;  /* 0x0000000000027805 */ /* 0x000fe4000001ff00 */
[----:B------:R-:W2:Y:S01]  /*01b0*/  @!P0 LDG.E.64 R4, desc[UR4][R10.64] ;  /* 0x000000040a048981 */ /* 0x000ea2000c1e1b00 */
[----:B-----5:R-:W-:-:S03]  /*01c0*/  IMAD.WIDE R20, R0, 0x4, R20 ;  /* 0x0000000400147825 */ /* 0x020fc600078e0214 */
[----:B------:R3:W2:Y:S01]  /*01d0*/  @!P0 LDG.E.EL.64 R2, desc[UR4][R22.64] ;  /* 0x0000000416028981 */ /* 0x0006a2000c2e1b00 */
[----:B0-----:R-:W-:-:S03]  /*01e0*/  IMAD.WIDE R24, R0, 0x4, R18 ;  /* 0x0000000400187825 */ /* 0x001fc600078e0212 */
[----:B------:R-:W4:Y:S01]  /*01f0*/  @!P0 LDG.E.64 R12, desc[UR4][R20.64] ;  /* 0x00000004140c8981 */ /* 0x000f22000c1e1b00 */
[----:B------:R-:W-:-:S03]  /*0200*/  CS2R R18, SRZ ;  /* 0x0000000000127805 */ /* 0x000fc6000001ff00 */
[----:B------:R-:W5:Y:S01]  /*0210*/  @!P0 LDG.E.64 R14, desc[UR4][R24.64] ;  /* 0x00000004180e8981 */ /* 0x000f62000c1e1b00 */
[----:B---3--:R-:W-:-:S03]  /*0220*/  IMAD.WIDE R22, R0, 0x4, R6 ;  /* 0x0000000400167825 */ /* 0x008fc600078e0206 */
[----:B------:R-:W3:Y:S01]  /*0230*/  LDG.E R9, desc[UR4][R8.64] ;  /* 0x0000000408097981 */ /* 0x000ee2000c1e1900 */
[----:B------:R-:W0:Y:S03]  /*0240*/  LDC.64 R6, c[0x0][0x248] ;  /* 0x00009200ff067b82 */ /* 0x000e260000000a00 */
[----:B------:R-:W3:Y:S01]  /*0250*/  @!P0 LDG.E.64 R18, desc[UR4][R22.64] ;  /* 0x0000000416128981 */ /* 0x000ee2000c1e1b00 */
[----:B0-----:R-:W-:-:S04]  /*0260*/  IMAD.WIDE R6, R0, 0x4, R6 ;  /* 0x0000000400067825 */ /* 0x001fc800078e0206 */
[----:B--2---:R-:W-:Y:S01]  /*0270*/  FADD R27, R2, R4 ;  /* 0x00000004021b7221 */ /* 0x004fe20000000000 */
[----:B------:R-:W-:-:S03]  /*0280*/  FADD R2, R3, R5 ;  /* 0x0000000503027221 */ /* 0x000fc60000000000 */
[C---:B----4-:R-:W-:Y:S01]  /*0290*/  FFMA R27, R16.reuse, R12, R27 ;  /* 0x0000000c101b7223 */ /* 0x050fe2000000001b */
[----:B------:R-:W-:-:S03]  /*02a0*/  FFMA R2, R16, R13, R2 ;  /* 0x0000000d10027223 */ /* 0x000fc60000000002 */
[----:B-----5:R-:W-:Y:S01]  /*02b0*/  FADD R14, R27, R14 ;  /* 0x0000000e1b0e7221 */ /* 0x020fe20000000000 */
[----:B------:R-:W-:-:S05]  /*02c0*/  FADD R15, R2, R15 ;  /* 0x0000000f020f7221 */ /* 0x000fca0000000000 */
[----:B------:R0:W-:Y:S01]  /*02d0*/  @!P0 STG.E.64 desc[UR4][R10.64], R14 ;  /* 0x0000000e0a008986 */ /* 0x0001e2000c101b04 */
[C---:B---3--:R-:W-:Y:S01]  /*02e0*/  FFMA R18, R9.reuse, R14, R18 ;  /* 0x0000000e09127223 */ /* 0x048fe20000000012 */
[----:B------:R-:W-:Y:S01]  /*02f0*/  FFMA R19, R9, R15, R19 ;  /* 0x0000000f09137223 */ /* 0x000fe20000000013 */
[----:B0-----:R-:W-:Y:S06]  /*0300*/  @P0 EXIT ;  /* 0x000000000000094d */ /* 0x001fec0003800000 */
[----:B------:R-:W-:Y:S01]  /*0310*/  STG.E.64 desc[UR4][R6.64], R18 ;  /* 0x0000001206007986 */ /* 0x000fe2000c101b04 */
[----:B------:R-:W-:Y:S05]  /*0320*/  EXIT ;  /* 0x000000000000794d */ /* 0x000fea0003800000 */
.L_x_0:
[----:B------:R-:W-:-:S00]  /*0330*/  BRA `(.L_x_0) ;  /* 0xfffffffc00fc7947 */ /* 0x000fc0000383ffff */
[----:B------:R-:W-:-:S00]  /*0340*/  NOP ;  /* 0x0000000000007918 */ /* 0x000fc00000000000 */
        /* <DEDUP_REMOVED lines=11> */
.L_x_1:


//--------------------- .nv.constant0.triton_poi_fused_add_mul_3 --------------------------
	.section	.nv.constant0.triton_poi_fused_add_mul_3,"a",@progbits
	.sectionflags	@""
	.align	4
.nv.constant0.triton_poi_fused_add_mul_3:
	.zero		596
